	.headerflags	@"EF_CUDA_TEXMODE_UNIFIED EF_CUDA_64BIT_ADDRESS EF_CUDA_ACCELERATORS EF_CUDA_SM90 EF_CUDA_VIRTUAL_SM(EF_CUDA_SM90)"
	.elftype	@"ET_EXEC"


//--------------------- .nv.info                  --------------------------
	.section	.nv.info,"",@"SHT_CUDA_INFO"
	.align	4


	//----- nvinfo : EIATTR_REGCOUNT
	.align		4
        /*0000*/ 	.byte	0x04, 0x2f
        /*0002*/ 	.short	(.L_1 - .L_0)
	.align		4
.L_0:
        /*0004*/ 	.word	index@(triton_poi_fused_mul_2)
        /*0008*/ 	.word	0x0000000b


	//----- nvinfo : EIATTR_MIN_STACK_SIZE
	.align		4
.L_1:
        /*000c*/ 	.byte	0x04, 0x12
        /*000e*/ 	.short	(.L_3 - .L_2)
	.align		4
.L_2:
        /*0010*/ 	.word	index@(triton_poi_fused_mul_2)
        /*0014*/ 	.word	0x00000000


	//----- nvinfo : EIATTR_FRAME_SIZE
	.align		4
.L_3:
        /*0018*/ 	.byte	0x04, 0x11
        /*001a*/ 	.short	(.L_5 - .L_4)
	.align		4
.L_4:
        /*001c*/ 	.word	index@(triton_poi_fused_mul_2)
        /*0020*/ 	.word	0x00000000


	//----- nvinfo : EIATTR_MIN_STACK_SIZE
	.align		4
.L_5:
        /*0024*/ 	.byte	0x04, 0x12
        /*0026*/ 	.short	(.L_7 - .L_6)
	.align		4
.L_6:
        /*0028*/ 	.word	index@(triton_poi_fused_mul_2)
        /*002c*/ 	.word	0x00000000
.L_7:


//--------------------- .nv.info.triton_poi_fused_mul_2 --------------------------
	.section	.nv.info.triton_poi_fused_mul_2,"",@"SHT_CUDA_INFO"
	.sectionflags	@""
	.align	4


	//----- nvinfo : EIATTR_CUDA_API_VERSION
	.align		4
        /*0000*/ 	.byte	0x04, 0x37
        /*0002*/ 	.short	(.L_9 - .L_8)
.L_8:
        /*0004*/ 	.word	0x0000007c


	//----- nvinfo : EIATTR_KPARAM_INFO
	.align		4
.L_9:
        /*0008*/ 	.byte	0x04, 0x17
        /*000a*/ 	.short	(.L_11 - .L_10)
.L_10:
        /*000c*/ 	.word	0x00000000
        /*0010*/ 	.short	0x0002
        /*0012*/ 	.short	0x0010
        /*0014*/ 	.byte	0x00, 0xf0, 0x11, 0x00


	//----- nvinfo : EIATTR_KPARAM_INFO
	.align		4
.L_11:
        /*0018*/ 	.byte	0x04, 0x17
        /*001a*/ 	.short	(.L_13 - .L_12)
.L_12:
        /*001c*/ 	.word	0x00000000
        /*0020*/ 	.short	0x0001
        /*0022*/ 	.short	0x0008
        /*0024*/ 	.byte	0x00, 0xf4, 0x21, 0x00


	//----- nvinfo : EIATTR_KPARAM_INFO
	.align		4
.L_13:
        /*0028*/ 	.byte	0x04, 0x17
        /*002a*/ 	.short	(.L_15 - .L_14)
.L_14:
        /*002c*/ 	.word	0x00000000
        /*0030*/ 	.short	0x0000
        /*0032*/ 	.short	0x0000
        /*0034*/ 	.byte	0x00, 0xf4, 0x21, 0x00


	//----- nvinfo : EIATTR_SPARSE_MMA_MASK
	.align		4
.L_15:
        /*0038*/ 	.byte	0x03, 0x50
        /*003a*/ 	.short	0x0000


	//----- nvinfo : EIATTR_MAXREG_COUNT
	.align		4
        /*003c*/ 	.byte	0x03, 0x1b
        /*003e*/ 	.short	0x00ff


	//----- nvinfo : EIATTR_EXIT_INSTR_OFFSETS
	.align		4
        /*0040*/ 	.byte	0x04, 0x1c
        /*0042*/ 	.short	(.L_17 - .L_16)


	//   ....[0]....
.L_16:
        /*0044*/ 	.word	0x00000210


	//----- nvinfo : EIATTR_REQNTID
	.align		4
.L_17:
        /*0048*/ 	.byte	0x04, 0x10
        /*004a*/ 	.short	(.L_19 - .L_18)
.L_18:
        /*004c*/ 	.word	0x00000080
        /*0050*/ 	.word	0x00000001
        /*0054*/ 	.word	0x00000001


	//----- nvinfo : EIATTR_CBANK_PARAM_SIZE
	.align		4
.L_19:
        /*0058*/ 	.byte	0x03, 0x19
        /*005a*/ 	.short	0x0014


	//----- nvinfo : EIATTR_PARAM_CBANK
	.align		4
        /*005c*/ 	.byte	0x04, 0x0a
        /*005e*/ 	.short	(.L_21 - .L_20)
	.align		4
.L_20:
        /*0060*/ 	.word	index@(.nv.constant0.triton_poi_fused_mul_2)
        /*0064*/ 	.short	0x0210
        /*0066*/ 	.short	0x0014


	//----- nvinfo : EIATTR_SW_WAR
	.align		4
.L_21:
        /*0068*/ 	.byte	0x04, 0x36
        /*006a*/ 	.short	(.L_23 - .L_22)
.L_22:
        /*006c*/ 	.word	0x00000008
.L_23:


//--------------------- .nv.callgraph             --------------------------
	.section	.nv.callgraph,"",@"SHT_CUDA_CALLGRAPH"
	.align	4
	.sectionentsize	8
	.align		4
        /*0000*/ 	.word	0x00000000
	.align		4
        /*0004*/ 	.word	0xffffffff
	.align		4
        /*0008*/ 	.word	0x00000000
	.align		4
        /*000c*/ 	.word	0xfffffffe
	.align		4
        /*0010*/ 	.word	0x00000000
	.align		4
        /*0014*/ 	.word	0xfffffffd
	.align		4
        /*0018*/ 	.word	0x00000000
	.align		4
        /*001c*/ 	.word	0xfffffffc


//--------------------- .text.triton_poi_fused_mul_2 --------------------------
	.section	.text.triton_poi_fused_mul_2,"ax",@progbits
	.align	128
        .global         triton_poi_fused_mul_2
        .type           triton_poi_fused_mul_2,@function
        .size           triton_poi_fused_mul_2,(.L_x_1 - triton_poi_fused_mul_2)
        .other          triton_poi_fused_mul_2,@"STO_CUDA_ENTRY STV_DEFAULT"
triton_poi_fused_mul_2:
.text.triton_poi_fused_mul_2:
[----:B------:R-:W-:Y:S01]  /*0000*/  LDC R1, c[0x0][0x28] ;  /* 0x00000a00ff017b82 */ /* 0x000fe20000000800 */
[----:B------:R-:W1:Y:S07]  /*0010*/  S2R R0, SR_TID.X ;  /* 0x0000000000007919 */ /* 0x000e6e0000002100 */
[----:B------:R-:W2:Y:S01]  /*0020*/  LDC.64 R4, c[0x0][0x218] ;  /* 0x00008600ff047b82 */ /* 0x000ea20000000a00 */
[----:B------:R-:W-:Y:S01]  /*0030*/  ULDC.64 UR4, c[0x0][0x208] ;  /* 0x0000820000047ab9 */ /* 0x000fe20000000a00 */
[----:B------:R-:W3:Y:S01]  /*0040*/  S2R R7, SR_CTAID.X ;  /* 0x0000000000077919 */ /* 0x000ee20000002500 */
[----:B-1----:R-:W-:-:S02]  /*0050*/  SHF.L.U32 R0, R0, 0x1, RZ ;  /* 0x0000000100007819 */ /* 0x002fc400000006ff */
[----:B---3--:R-:W-:Y:S02]  /*0060*/  SHF.R.S32.HI R2, RZ, 0x17, R7 ;  /* 0x00000017ff027819 */ /* 0x008fe40000011407 */
[----:B------:R-:W-:Y:S02]  /*0070*/  LOP3.LUT R0, R0, 0xfe, RZ, 0xc0, !PT ;  /* 0x000000fe00007812 */ /* 0x000fe400078ec0ff */
[----:B------:R-:W-:Y:S02]  /*0080*/  SGXT R2, R2, 0x1 ;  /* 0x000000010202781a */ /* 0x000fe40000000200 */
[----:B------:R-:W-:-:S04]  /*0090*/  LEA R7, R7, R0, 0x8 ;  /* 0x0000000007077211 */ /* 0x000fc800078e40ff */
[----:B------:R-:W-:-:S04]  /*00a0*/  LEA.HI R2, R2, R7, RZ, 0x4 ;  /* 0x0000000702027211 */ /* 0x000fc800078f20ff */
[----:B------:R-:W-:-:S05]  /*00b0*/  SHF.R.S32.HI R3, RZ, 0x4, R2 ;  /* 0x00000004ff037819 */ /* 0x000fca0000011402 */
[----:B--2---:R-:W-:Y:S02]  /*00c0*/  IMAD.WIDE R4, R3, 0x4, R4 ;  /* 0x0000000403047825 */ /* 0x004fe400078e0204 */
[----:B------:R-:W1:Y:S04]  /*00d0*/  LDC.64 R2, c[0x0][0x210] ;  /* 0x00008400ff027b82 */ /* 0x000e680000000a00 */
[----:B------:R2:W3:Y:S01]  /*00e0*/  LDG.E.EL R4, desc[UR4][R4.64] ;  /* 0x0000000404047981 */ /* 0x0004e2000c2e1900 */
[----:B-1----:R-:W-:-:S05]  /*00f0*/  IMAD.WIDE R2, R7, 0x4, R2 ;  /* 0x0000000407027825 */ /* 0x002fca00078e0202 */
[----:B------:R-:W4:Y:S01]  /*0100*/  LDG.E.64 R6, desc[UR4][R2.64] ;  /* 0x0000000402067981 */ /* 0x000f22000c1e1b00 */
[----:B--2---:R-:W-:Y:S01]  /*0110*/  HFMA2.MMA R5, -RZ, RZ, 1.625, 0 ;  /* 0x3e800000ff057435 */ /* 0x004fe200000001ff */
[----:B---3--:R-:W-:-:S04]  /*0120*/  FADD R0, RZ, -R4 ;  /* 0x80000004ff007221 */ /* 0x008fc80000000000 */
[----:B------:R-:W-:-:S05]  /*0130*/  FMUL R0, R0, 1.4426950216293334961 ;  /* 0x3fb8aa3b00007820 */ /* 0x000fca0000400000 */
[----:B------:R-:W-:-:S13]  /*0140*/  FSETP.GEU.AND P0, PT, R0, -126, PT ;  /* 0xc2fc00000000780b */ /* 0x000fda0003f0e000 */
[----:B------:R-:W-:-:S04]  /*0150*/  @!P0 FMUL R0, R0, 0.5 ;  /* 0x3f00000000008820 */ /* 0x000fc80000400000 */
[----:B------:R-:W1:Y:S02]  /*0160*/  MUFU.EX2 R8, R0 ;  /* 0x0000000000087308 */ /* 0x000e640000000800 */
[----:B-1----:R-:W-:-:S04]  /*0170*/  @!P0 FMUL R8, R8, R8 ;  /* 0x0000000808088220 */ /* 0x002fc80000400000 */
[----:B------:R-:W-:-:S05]  /*0180*/  FADD R8, R8, 1 ;  /* 0x3f80000008087421 */ /* 0x000fca0000000000 */
[----:B------:R-:W-:-:S04]  /*0190*/  FSETP.GT.AND P0, PT, R8, 8.50705917302346158658e+37, PT ;  /* 0x7e8000000800780b */ /* 0x000fc80003f04000 */
[----:B------:R-:W-:-:S09]  /*01a0*/  FSEL R5, R5, 1, P0 ;  /* 0x3f80000005057808 */ /* 0x000fd20000000000 */
[----:B------:R-:W-:-:S06]  /*01b0*/  @P0 FMUL R8, R8, 0.25 ;  /* 0x3e80000008080820 */ /* 0x000fcc0000400000 */
[----:B------:R-:W1:Y:S02]  /*01c0*/  MUFU.RCP R8, R8 ;  /* 0x0000000800087308 */ /* 0x000e640000001000 */
[----:B-1----:R-:W-:-:S04]  /*01d0*/  FMUL R5, R8, R5 ;  /* 0x0000000508057220 */ /* 0x002fc80000400000 */
[-C--:B----4-:R-:W-:Y:S01]  /*01e0*/  FMUL R6, R6, R5.reuse ;  /* 0x0000000506067220 */ /* 0x090fe20000400000 */
[----:B------:R-:W-:-:S05]  /*01f0*/  FMUL R7, R7, R5 ;  /* 0x0000000507077220 */ /* 0x000fca0000400000 */
[----:B------:R-:W-:Y:S01]  /*0200*/  STG.E.64 desc[UR4][R2.64], R6 ;  /* 0x0000000602007986 */ /* 0x000fe2000c101b04 */
[----:B------:R-:W-:Y:S05]  /*0210*/  EXIT ;  /* 0x000000000000794d */ /* 0x000fea0003800000 */
.L_x_0:
[----:B------:R-:W-:-:S00]  /*0220*/  BRA `(.L_x_0) ;  /* 0xfffffffc00fc7947 */ /* 0x000fc0000383ffff */
[----:B------:R-:W-:-:S00]  /*0230*/  NOP ;  /* 0x0000000000007918 */ /* 0x000fc00000000000 */
        /* <DEDUP_REMOVED lines=12> */
.L_x_1:


//--------------------- .nv.constant0.triton_poi_fused_mul_2 --------------------------
	.section	.nv.constant0.triton_poi_fused_mul_2,"a",@progbits
	.sectionflags	@""
	.align	4
.nv.constant0.triton_poi_fused_mul_2:
	.zero		548
